//
// Generated by NVIDIA NVVM Compiler
//
// Compiler Build ID: CL-36424714
// Cuda compilation tools, release 13.0, V13.0.88
// Based on NVVM 20.0.0
//

.version 9.0
.target sm_100
.address_size 64

	// .globl	_Z22negative_number_kernelPfS_i

.visible .entry _Z22negative_number_kernelPfS_i(
	.param .u64 .ptr .align 1 _Z22negative_number_kernelPfS_i_param_0,
	.param .u64 .ptr .align 1 _Z22negative_number_kernelPfS_i_param_1,
	.param .u32 _Z22negative_number_kernelPfS_i_param_2
)
{
	.reg .pred 	%p<2>;
	.reg .b32 	%r<6>;
	.reg .b32 	%f<3>;
	.reg .b64 	%rd<8>;

	ld.param.u64 	%rd1, [_Z22negative_number_kernelPfS_i_param_0];
	ld.param.u64 	%rd2, [_Z22negative_number_kernelPfS_i_param_1];
	ld.param.u32 	%r2, [_Z22negative_number_kernelPfS_i_param_2];
	mov.u32 	%r3, %ctaid.x;
	mov.u32 	%r4, %ntid.x;
	mov.u32 	%r5, %tid.x;
	mad.lo.s32 	%r1, %r3, %r4, %r5;
	setp.ge.s32 	%p1, %r1, %r2;
	@%p1 bra 	$L__BB0_2;
	cvta.to.global.u64 	%rd3, %rd1;
	cvta.to.global.u64 	%rd4, %rd2;
	mul.wide.s32 	%rd5, %r1, 4;
	add.s64 	%rd6, %rd3, %rd5;
	ld.global.f32 	%f1, [%rd6];
	neg.f32 	%f2, %f1;
	add.s64 	%rd7, %rd4, %rd5;
	st.global.f32 	[%rd7], %f2;
$L__BB0_2:
	ret;

}


// ===== COMPILED SASS (sm_100) =====

	.target	sm_100

	.elftype	@"ET_EXEC"


//--------------------- .note.nv.tkinfo           --------------------------
	.section	.note.nv.tkinfo,"",@"SHT_NOTE"
	.sectionflags	@"SHF_NOTE_NV_TKINFO"
	.tkinfo
        /*0018*/ 	.word	0x00000002
        /*0030*/ 	.string	""
        /*0030*/ 	.string	"ptxas"
        /*0030*/ 	.string	"Cuda compilation tools, release 13.0, V13.0.88"
        /*0030*/ 	.string	"Build cuda_13.0.r13.0/compiler.36424714_0"
        /*0030*/ 	.string	"-arch sm_100 -m 64 "



//--------------------- .note.nv.cuinfo           --------------------------
	.section	.note.nv.cuinfo,"",@"SHT_NOTE"
	.sectionflags	@"SHF_NOTE_NV_CUINFO"
        /*0018*/ 	.short	0x0002
        /*001a*/ 	.short	0x0064
        /*001c*/ 	.short	0x0082
	.zero		2


//--------------------- .nv.info                  --------------------------
	.section	.nv.info,"",@"SHT_CUDA_INFO"
	.align	4


	//----- nvinfo : EIATTR_REGCOUNT
	.align		4
        /*0000*/ 	.byte	0x04, 0x2f
        /*0002*/ 	.short	(.L_1 - .L_0)
	.align		4
.L_0:
        /*0004*/ 	.word	index@(_Z22negative_number_kernelPfS_i)
        /*0008*/ 	.word	0x0000000a


	//----- nvinfo : EIATTR_FRAME_SIZE
	.align		4
.L_1:
        /*000c*/ 	.byte	0x04, 0x11
        /*000e*/ 	.short	(.L_3 - .L_2)
	.align		4
.L_2:
        /*0010*/ 	.word	index@(_Z22negative_number_kernelPfS_i)
        /*0014*/ 	.word	0x00000000


	//----- nvinfo : EIATTR_MIN_STACK_SIZE
	.align		4
.L_3:
        /*0018*/ 	.byte	0x04, 0x12
        /*001a*/ 	.short	(.L_5 - .L_4)
	.align		4
.L_4:
        /*001c*/ 	.word	index@(_Z22negative_number_kernelPfS_i)
        /*0020*/ 	.word	0x00000000
.L_5:


//--------------------- .nv.compat                --------------------------
	.section	.nv.compat,"",@"SHT_CUDA_COMPAT_INFO"
	.align	4
        /*0000*/ 	.byte	0x02, 0x09, 0x00, 0x00, 0x02, 0x02, 0x01, 0x00, 0x02, 0x05, 0x05, 0x00, 0x03, 0x07, 0x01, 0x01
        /*0010*/ 	.byte	0x02, 0x03, 0x00, 0x00, 0x02, 0x06, 0x01, 0x00, 0x04, 0x0b, 0x08, 0x00, 0x09, 0x00, 0x00, 0x00
        /*0020*/ 	.byte	0x00, 0x00, 0x00, 0x00


//--------------------- .nv.info._Z22negative_number_kernelPfS_i --------------------------
	.section	.nv.info._Z22negative_number_kernelPfS_i,"",@"SHT_CUDA_INFO"
	.sectionflags	@""
	.align	4


	//----- nvinfo : EIATTR_CUDA_API_VERSION
	.align		4
        /*0000*/ 	.byte	0x04, 0x37
        /*0002*/ 	.short	(.L_7 - .L_6)
.L_6:
        /*0004*/ 	.word	0x00000082


	//----- nvinfo : EIATTR_KPARAM_INFO
	.align		4
.L_7:
        /*0008*/ 	.byte	0x04, 0x17
        /*000a*/ 	.short	(.L_9 - .L_8)
.L_8:
        /*000c*/ 	.word	0x00000000
        /*0010*/ 	.short	0x0002
        /*0012*/ 	.short	0x0010
        /*0014*/ 	.byte	0x00, 0xf0, 0x11, 0x00


	//----- nvinfo : EIATTR_KPARAM_INFO
	.align		4
.L_9:
        /*0018*/ 	.byte	0x04, 0x17
        /*001a*/ 	.short	(.L_11 - .L_10)
.L_10:
        /*001c*/ 	.word	0x00000000
        /*0020*/ 	.short	0x0001
        /*0022*/ 	.short	0x0008
        /*0024*/ 	.byte	0x00, 0xf5, 0x21, 0x00


	//----- nvinfo : EIATTR_KPARAM_INFO
	.align		4
.L_11:
        /*0028*/ 	.byte	0x04, 0x17
        /*002a*/ 	.short	(.L_13 - .L_12)
.L_12:
        /*002c*/ 	.word	0x00000000
        /*0030*/ 	.short	0x0000
        /*0032*/ 	.short	0x0000
        /*0034*/ 	.byte	0x00, 0xf5, 0x21, 0x00


	//----- nvinfo : EIATTR_SPARSE_MMA_MASK
	.align		4
.L_13:
        /*0038*/ 	.byte	0x03, 0x50
        /*003a*/ 	.short	0x0000


	//----- nvinfo : EIATTR_MAXREG_COUNT
	.align		4
        /*003c*/ 	.byte	0x03, 0x1b
        /*003e*/ 	.short	0x00ff


	//----- nvinfo : EIATTR_MERCURY_ISA_VERSION
	.align		4
        /*0040*/ 	.byte	0x03, 0x5f
        /*0042*/ 	.short	0x0101


	//----- nvinfo : EIATTR_VRC_CTA_INIT_COUNT
	.align		4
        /*0044*/ 	.byte	0x02, 0x4a
	.zero		1
	.zero		1


	//----- nvinfo : EIATTR_EXIT_INSTR_OFFSETS
	.align		4
        /*0048*/ 	.byte	0x04, 0x1c
        /*004a*/ 	.short	(.L_15 - .L_14)


	//   ....[0]....
.L_14:
        /*004c*/ 	.word	0x00000070


	//   ....[1]....
        /*0050*/ 	.word	0x00000100


	//----- nvinfo : EIATTR_CBANK_PARAM_SIZE
	.align		4
.L_15:
        /*0054*/ 	.byte	0x03, 0x19
        /*0056*/ 	.short	0x0014


	//----- nvinfo : EIATTR_PARAM_CBANK
	.align		4
        /*0058*/ 	.byte	0x04, 0x0a
        /*005a*/ 	.short	(.L_17 - .L_16)
	.align		4
.L_16:
        /*005c*/ 	.word	index@(.nv.constant0._Z22negative_number_kernelPfS_i)
        /*0060*/ 	.short	0x0380
        /*0062*/ 	.short	0x0014


	//----- nvinfo : EIATTR_SW_WAR
	.align		4
.L_17:
        /*0064*/ 	.byte	0x04, 0x36
        /*0066*/ 	.short	(.L_19 - .L_18)
.L_18:
        /*0068*/ 	.word	0x00000008
.L_19:


//--------------------- .nv.callgraph             --------------------------
	.section	.nv.callgraph,"",@"SHT_CUDA_CALLGRAPH"
	.align	4
	.sectionentsize	8
	.align		4
        /*0000*/ 	.word	0x00000000
	.align		4
        /*0004*/ 	.word	0xffffffff
	.align		4
        /*0008*/ 	.word	0x00000000
	.align		4
        /*000c*/ 	.word	0xfffffffe
	.align		4
        /*0010*/ 	.word	0x00000000
	.align		4
        /*0014*/ 	.word	0xfffffffd
	.align		4
        /*0018*/ 	.word	0x00000000
	.align		4
        /*001c*/ 	.word	0xfffffffc


//--------------------- .text._Z22negative_number_kernelPfS_i --------------------------
	.section	.text._Z22negative_number_kernelPfS_i,"ax",@progbits
	.align	128
        .global         _Z22negative_number_kernelPfS_i
        .type           _Z22negative_number_kernelPfS_i,@function
        .size           _Z22negative_number_kernelPfS_i,(.L_x_1 - _Z22negative_number_kernelPfS_i)
        .other          _Z22negative_number_kernelPfS_i,@"STO_CUDA_ENTRY STV_DEFAULT"
_Z22negative_number_kernelPfS_i:
.text._Z22negative_number_kernelPfS_i:
[----:B------:R-:W-:Y:S01]  /*0000*/  LDC R1, c[0x0][0x37c] ;  /* 0x0000df00ff017b82 */ /* 0x000fe20000000800 */
[----:B------:R-:W0:Y:S07]  /*0010*/  S2R R0, SR_TID.X ;  /* 0x0000000000007919 */ /* 0x000e2e0000002100 */
[----:B------:R-:W0:Y:S01]  /*0020*/  S2UR UR4, SR_CTAID.X ;  /* 0x00000000000479c3 */ /* 0x000e220000002500 */
[----:B------:R-:W1:Y:S07]  /*0030*/  LDCU UR5, c[0x0][0x390] ;  /* 0x00007200ff0577ac */ /* 0x000e6e0008000800 */
[----:B------:R-:W0:Y:S02]  /*0040*/  LDC R7, c[0x0][0x360] ;  /* 0x0000d800ff077b82 */ /* 0x000e240000000800 */
[----:B0-----:R-:W-:-:S05]  /*0050*/  IMAD R7, R7, UR4, R0 ;  /* 0x0000000407077c24 */ /* 0x001fca000f8e0200 */
[----:B-1----:R-:W-:-:S13]  /*0060*/  ISETP.GE.AND P0, PT, R7, UR5, PT ;  /* 0x0000000507007c0c */ /* 0x002fda000bf06270 */
[----:B------:R-:W-:Y:S05]  /*0070*/  @P0 EXIT ;  /* 0x000000000000094d */ /* 0x000fea0003800000 */
[----:B------:R-:W0:Y:S01]  /*0080*/  LDC.64 R2, c[0x0][0x380] ;  /* 0x0000e000ff027b82 */ /* 0x000e220000000a00 */
[----:B------:R-:W1:Y:S07]  /*0090*/  LDCU.64 UR4, c[0x0][0x358] ;  /* 0x00006b00ff0477ac */ /* 0x000e6e0008000a00 */
[----:B------:R-:W2:Y:S01]  /*00a0*/  LDC.64 R4, c[0x0][0x388] ;  /* 0x0000e200ff047b82 */ /* 0x000ea20000000a00 */
[----:B0-----:R-:W-:-:S06]  /*00b0*/  IMAD.WIDE R2, R7, 0x4, R2 ;  /* 0x0000000407027825 */ /* 0x001fcc00078e0202 */
[----:B-1----:R-:W3:Y:S01]  /*00c0*/  LDG.E R2, desc[UR4][R2.64] ;  /* 0x0000000402027981 */ /* 0x002ee2000c1e1900 */
[----:B--2---:R-:W-:-:S04]  /*00d0*/  IMAD.WIDE R4, R7, 0x4, R4 ;  /* 0x0000000407047825 */ /* 0x004fc800078e0204 */
[----:B---3--:R-:W-:-:S05]  /*00e0*/  FADD R7, -R2, -RZ ;  /* 0x800000ff02077221 */ /* 0x008fca0000000100 */
[----:B------:R-:W-:Y:S01]  /*00f0*/  STG.E desc[UR4][R4.64], R7 ;  /* 0x0000000704007986 */ /* 0x000fe2000c101904 */
[----:B------:R-:W-:Y:S05]  /*0100*/  EXIT ;  /* 0x000000000000794d */ /* 0x000fea0003800000 */
.L_x_0:
[----:B------:R-:W-:-:S00]  /*0110*/  BRA `(.L_x_0) ;  /* 0xfffffffc00fc7947 */ /* 0x000fc0000383ffff */
[----:B------:R-:W-:-:S00]  /*0120*/  NOP ;  /* 0x0000000000007918 */ /* 0x000fc00000000000 */
        /* <DEDUP_REMOVED lines=13> */
.L_x_1:


//--------------------- .nv.shared.reserved.0     --------------------------
	.section	.nv.shared.reserved.0,"aw",@nobits
	.weak		__nv_reservedSMEM_offset_0_alias
	.size		__nv_reservedSMEM_offset_0_alias, 0, 64
	.other		__nv_reservedSMEM_offset_0_alias,@"STO_CUDA_RESERVED_SHARED STV_DEFAULT"
__nv_reservedSMEM_offset_0_alias:
	.zero		0
	.zero		64


//--------------------- .nv.constant0._Z22negative_number_kernelPfS_i --------------------------
	.section	.nv.constant0._Z22negative_number_kernelPfS_i,"a",@progbits
	.sectionflags	@""
	.align	4
.nv.constant0._Z22negative_number_kernelPfS_i:
	.zero		916


//--------------------- SYMBOLS --------------------------

	.type		.nv.reservedSmem.offset0,@object
	.size		.nv.reservedSmem.offset0,0x4
